//
// Generated by NVIDIA NVVM Compiler
//
// Compiler Build ID: CL-36424714
// Cuda compilation tools, release 13.0, V13.0.88
// Based on NVVM 20.0.0
//

.version 9.0
.target sm_100
.address_size 64

	// .globl	_Z13reduce_kernelPiS_
.extern .shared .align 16 .b8 sdata[];

.visible .entry _Z13reduce_kernelPiS_(
	.param .u64 .ptr .align 1 _Z13reduce_kernelPiS__param_0,
	.param .u64 .ptr .align 1 _Z13reduce_kernelPiS__param_1
)
{
	.reg .pred 	%p<5>;
	.reg .b32 	%r<23>;
	.reg .b64 	%rd<11>;

	ld.param.u64 	%rd1, [_Z13reduce_kernelPiS__param_0];
	ld.param.u64 	%rd2, [_Z13reduce_kernelPiS__param_1];
	cvta.to.global.u64 	%rd3, %rd2;
	mov.u32 	%r1, %tid.x;
	mov.u32 	%r2, %ctaid.x;
	mov.u32 	%r22, %ntid.x;
	mul.lo.s32 	%r7, %r22, %r2;
	shl.b32 	%r8, %r7, 1;
	add.s32 	%r9, %r8, %r1;
	mul.wide.u32 	%rd4, %r9, 4;
	add.s64 	%rd5, %rd3, %rd4;
	ld.global.u32 	%r10, [%rd5];
	add.s32 	%r11, %r9, %r22;
	mul.wide.u32 	%rd6, %r11, 4;
	add.s64 	%rd7, %rd3, %rd6;
	ld.global.u32 	%r12, [%rd7];
	add.s32 	%r13, %r12, %r10;
	shl.b32 	%r14, %r1, 2;
	mov.u32 	%r15, sdata;
	add.s32 	%r4, %r15, %r14;
	st.shared.u32 	[%r4], %r13;
	bar.sync 	0;
	setp.lt.u32 	%p1, %r22, 2;
	@%p1 bra 	$L__BB0_4;
$L__BB0_1:
	shr.u32 	%r6, %r22, 1;
	setp.ge.u32 	%p2, %r1, %r6;
	@%p2 bra 	$L__BB0_3;
	shl.b32 	%r16, %r6, 2;
	add.s32 	%r17, %r4, %r16;
	ld.shared.u32 	%r18, [%r17];
	ld.shared.u32 	%r19, [%r4];
	add.s32 	%r20, %r19, %r18;
	st.shared.u32 	[%r4], %r20;
$L__BB0_3:
	bar.sync 	0;
	setp.gt.u32 	%p3, %r22, 3;
	mov.u32 	%r22, %r6;
	@%p3 bra 	$L__BB0_1;
$L__BB0_4:
	setp.ne.s32 	%p4, %r1, 0;
	@%p4 bra 	$L__BB0_6;
	ld.shared.u32 	%r21, [sdata];
	cvta.to.global.u64 	%rd8, %rd1;
	mul.wide.u32 	%rd9, %r2, 4;
	add.s64 	%rd10, %rd8, %rd9;
	st.global.u32 	[%rd10], %r21;
$L__BB0_6:
	ret;

}


// ===== COMPILED SASS (sm_100) =====

	.target	sm_100

	.elftype	@"ET_EXEC"


//--------------------- .note.nv.tkinfo           --------------------------
	.section	.note.nv.tkinfo,"",@"SHT_NOTE"
	.sectionflags	@"SHF_NOTE_NV_TKINFO"
	.tkinfo
        /*0018*/ 	.word	0x00000002
        /*0030*/ 	.string	""
        /*0030*/ 	.string	"ptxas"
        /*0030*/ 	.string	"Cuda compilation tools, release 13.0, V13.0.88"
        /*0030*/ 	.string	"Build cuda_13.0.r13.0/compiler.36424714_0"
        /*0030*/ 	.string	"-arch sm_100 -m 64 "



//--------------------- .note.nv.cuinfo           --------------------------
	.section	.note.nv.cuinfo,"",@"SHT_NOTE"
	.sectionflags	@"SHF_NOTE_NV_CUINFO"
        /*0018*/ 	.short	0x0002
        /*001a*/ 	.short	0x0064
        /*001c*/ 	.short	0x0082
	.zero		2


//--------------------- .nv.info                  --------------------------
	.section	.nv.info,"",@"SHT_CUDA_INFO"
	.align	4


	//----- nvinfo : EIATTR_REGCOUNT
	.align		4
        /*0000*/ 	.byte	0x04, 0x2f
        /*0002*/ 	.short	(.L_1 - .L_0)
	.align		4
.L_0:
        /*0004*/ 	.word	index@(_Z13reduce_kernelPiS_)
        /*0008*/ 	.word	0x0000000e


	//----- nvinfo : EIATTR_FRAME_SIZE
	.align		4
.L_1:
        /*000c*/ 	.byte	0x04, 0x11
        /*000e*/ 	.short	(.L_3 - .L_2)
	.align		4
.L_2:
        /*0010*/ 	.word	index@(_Z13reduce_kernelPiS_)
        /*0014*/ 	.word	0x00000000


	//----- nvinfo : EIATTR_MIN_STACK_SIZE
	.align		4
.L_3:
        /*0018*/ 	.byte	0x04, 0x12
        /*001a*/ 	.short	(.L_5 - .L_4)
	.align		4
.L_4:
        /*001c*/ 	.word	index@(_Z13reduce_kernelPiS_)
        /*0020*/ 	.word	0x00000000
.L_5:


//--------------------- .nv.compat                --------------------------
	.section	.nv.compat,"",@"SHT_CUDA_COMPAT_INFO"
	.align	4
        /*0000*/ 	.byte	0x02, 0x09, 0x00, 0x00, 0x02, 0x02, 0x01, 0x00, 0x02, 0x05, 0x05, 0x00, 0x03, 0x07, 0x01, 0x01
        /*0010*/ 	.byte	0x02, 0x03, 0x00, 0x00, 0x02, 0x06, 0x01, 0x00, 0x04, 0x0b, 0x08, 0x00, 0x09, 0x00, 0x00, 0x00
        /*0020*/ 	.byte	0x00, 0x00, 0x00, 0x00


//--------------------- .nv.info._Z13reduce_kernelPiS_ --------------------------
	.section	.nv.info._Z13reduce_kernelPiS_,"",@"SHT_CUDA_INFO"
	.sectionflags	@""
	.align	4


	//----- nvinfo : EIATTR_CUDA_API_VERSION
	.align		4
        /*0000*/ 	.byte	0x04, 0x37
        /*0002*/ 	.short	(.L_7 - .L_6)
.L_6:
        /*0004*/ 	.word	0x00000082


	//----- nvinfo : EIATTR_KPARAM_INFO
	.align		4
.L_7:
        /*0008*/ 	.byte	0x04, 0x17
        /*000a*/ 	.short	(.L_9 - .L_8)
.L_8:
        /*000c*/ 	.word	0x00000000
        /*0010*/ 	.short	0x0001
        /*0012*/ 	.short	0x0008
        /*0014*/ 	.byte	0x00, 0xf5, 0x21, 0x00


	//----- nvinfo : EIATTR_KPARAM_INFO
	.align		4
.L_9:
        /*0018*/ 	.byte	0x04, 0x17
        /*001a*/ 	.short	(.L_11 - .L_10)
.L_10:
        /*001c*/ 	.word	0x00000000
        /*0020*/ 	.short	0x0000
        /*0022*/ 	.short	0x0000
        /*0024*/ 	.byte	0x00, 0xf5, 0x21, 0x00


	//----- nvinfo : EIATTR_SPARSE_MMA_MASK
	.align		4
.L_11:
        /*0028*/ 	.byte	0x03, 0x50
        /*002a*/ 	.short	0x0000


	//----- nvinfo : EIATTR_MAXREG_COUNT
	.align		4
        /*002c*/ 	.byte	0x03, 0x1b
        /*002e*/ 	.short	0x00ff


	//----- nvinfo : EIATTR_NUM_BARRIERS
	.align		4
        /*0030*/ 	.byte	0x02, 0x4c
        /*0032*/ 	.byte	0x01
	.zero		1


	//----- nvinfo : EIATTR_MERCURY_ISA_VERSION
	.align		4
        /*0034*/ 	.byte	0x03, 0x5f
        /*0036*/ 	.short	0x0101


	//----- nvinfo : EIATTR_VRC_CTA_INIT_COUNT
	.align		4
        /*0038*/ 	.byte	0x02, 0x4a
	.zero		1
	.zero		1


	//----- nvinfo : EIATTR_EXIT_INSTR_OFFSETS
	.align		4
        /*003c*/ 	.byte	0x04, 0x1c
        /*003e*/ 	.short	(.L_13 - .L_12)


	//   ....[0]....
.L_12:
        /*0040*/ 	.word	0x00000230


	//   ....[1]....
        /*0044*/ 	.word	0x000002b0


	//----- nvinfo : EIATTR_CBANK_PARAM_SIZE
	.align		4
.L_13:
        /*0048*/ 	.byte	0x03, 0x19
        /*004a*/ 	.short	0x0010


	//----- nvinfo : EIATTR_PARAM_CBANK
	.align		4
        /*004c*/ 	.byte	0x04, 0x0a
        /*004e*/ 	.short	(.L_15 - .L_14)
	.align		4
.L_14:
        /*0050*/ 	.word	index@(.nv.constant0._Z13reduce_kernelPiS_)
        /*0054*/ 	.short	0x0380
        /*0056*/ 	.short	0x0010


	//----- nvinfo : EIATTR_SW_WAR
	.align		4
.L_15:
        /*0058*/ 	.byte	0x04, 0x36
        /*005a*/ 	.short	(.L_17 - .L_16)
.L_16:
        /*005c*/ 	.word	0x00000008
.L_17:


//--------------------- .nv.callgraph             --------------------------
	.section	.nv.callgraph,"",@"SHT_CUDA_CALLGRAPH"
	.align	4
	.sectionentsize	8
	.align		4
        /*0000*/ 	.word	0x00000000
	.align		4
        /*0004*/ 	.word	0xffffffff
	.align		4
        /*0008*/ 	.word	0x00000000
	.align		4
        /*000c*/ 	.word	0xfffffffe
	.align		4
        /*0010*/ 	.word	0x00000000
	.align		4
        /*0014*/ 	.word	0xfffffffd
	.align		4
        /*0018*/ 	.word	0x00000000
	.align		4
        /*001c*/ 	.word	0xfffffffc


//--------------------- .text._Z13reduce_kernelPiS_ --------------------------
	.section	.text._Z13reduce_kernelPiS_,"ax",@progbits
	.align	128
        .global         _Z13reduce_kernelPiS_
        .type           _Z13reduce_kernelPiS_,@function
        .size           _Z13reduce_kernelPiS_,(.L_x_3 - _Z13reduce_kernelPiS_)
        .other          _Z13reduce_kernelPiS_,@"STO_CUDA_ENTRY STV_DEFAULT"
_Z13reduce_kernelPiS_:
.text._Z13reduce_kernelPiS_:
[----:B------:R-:W-:Y:S01]  /*0000*/  LDC R1, c[0x0][0x37c] ;  /* 0x0000df00ff017b82 */ /* 0x000fe20000000800 */
[----:B------:R-:W0:Y:S01]  /*0010*/  S2R R11, SR_CTAID.X ;  /* 0x00000000000b7919 */ /* 0x000e220000002500 */
[----:B------:R-:W0:Y:S06]  /*0020*/  LDCU UR8, c[0x0][0x360] ;  /* 0x00006c00ff0877ac */ /* 0x000e2c0008000800 */
[----:B------:R-:W1:Y:S01]  /*0030*/  LDC.64 R4, c[0x0][0x388] ;  /* 0x0000e200ff047b82 */ /* 0x000e620000000a00 */
[----:B------:R-:W2:Y:S01]  /*0040*/  S2R R9, SR_TID.X ;  /* 0x0000000000097919 */ /* 0x000ea20000002100 */
[----:B------:R-:W3:Y:S01]  /*0050*/  LDCU.64 UR6, c[0x0][0x358] ;  /* 0x00006b00ff0677ac */ /* 0x000ee20008000a00 */
[----:B0-----:R-:W-:-:S04]  /*0060*/  IMAD R0, R11, UR8, RZ ;  /* 0x000000080b007c24 */ /* 0x001fc8000f8e02ff */
[----:B--2---:R-:W-:-:S05]  /*0070*/  IMAD R3, R0, 0x2, R9 ;  /* 0x0000000200037824 */ /* 0x004fca00078e0209 */
[C---:B------:R-:W-:Y:S01]  /*0080*/  IADD3 R7, PT, PT, R3.reuse, UR8, RZ ;  /* 0x0000000803077c10 */ /* 0x040fe2000fffe0ff */
[----:B-1----:R-:W-:-:S04]  /*0090*/  IMAD.WIDE.U32 R2, R3, 0x4, R4 ;  /* 0x0000000403027825 */ /* 0x002fc800078e0004 */
[----:B------:R-:W-:Y:S02]  /*00a0*/  IMAD.WIDE.U32 R4, R7, 0x4, R4 ;  /* 0x0000000407047825 */ /* 0x000fe400078e0004 */
[----:B---3--:R-:W2:Y:S04]  /*00b0*/  LDG.E R2, desc[UR6][R2.64] ;  /* 0x0000000602027981 */ /* 0x008ea8000c1e1900 */
[----:B------:R-:W2:Y:S01]  /*00c0*/  LDG.E R5, desc[UR6][R4.64] ;  /* 0x0000000604057981 */ /* 0x000ea2000c1e1900 */
[----:B------:R-:W0:Y:S01]  /*00d0*/  S2UR UR5, SR_CgaCtaId ;  /* 0x00000000000579c3 */ /* 0x000e220000008800 */
[----:B------:R-:W-:Y:S01]  /*00e0*/  UMOV UR4, 0x400 ;  /* 0x0000040000047882 */ /* 0x000fe20000000000 */
[----:B------:R-:W-:Y:S01]  /*00f0*/  UISETP.GE.U32.AND UP0, UPT, UR8, 0x2, UPT ;  /* 0x000000020800788c */ /* 0x000fe2000bf06070 */
[----:B------:R-:W-:Y:S01]  /*0100*/  ISETP.NE.AND P0, PT, R9, RZ, PT ;  /* 0x000000ff0900720c */ /* 0x000fe20003f05270 */
[----:B0-----:R-:W-:-:S06]  /*0110*/  ULEA UR4, UR5, UR4, 0x18 ;  /* 0x0000000405047291 */ /* 0x001fcc000f8ec0ff */
[----:B------:R-:W-:Y:S01]  /*0120*/  LEA R7, R9, UR4, 0x2 ;  /* 0x0000000409077c11 */ /* 0x000fe2000f8e10ff */
[----:B--2---:R-:W-:-:S05]  /*0130*/  IMAD.IADD R0, R2, 0x1, R5 ;  /* 0x0000000102007824 */ /* 0x004fca00078e0205 */
[----:B------:R0:W-:Y:S01]  /*0140*/  STS [R7], R0 ;  /* 0x0000000007007388 */ /* 0x0001e20000000800 */
[----:B------:R-:W-:Y:S06]  /*0150*/  BAR.SYNC.DEFER_BLOCKING 0x0 ;  /* 0x0000000000007b1d */ /* 0x000fec0000010000 */
[----:B------:R-:W-:Y:S05]  /*0160*/  BRA.U !UP0, `(.L_x_0) ;  /* 0x0000000108307547 */ /* 0x000fea000b800000 */
[----:B0-----:R-:W-:-:S07]  /*0170*/  MOV R0, UR8 ;  /* 0x0000000800007c02 */ /* 0x001fce0008000f00 */
.L_x_1:
[----:B------:R-:W-:-:S04]  /*0180*/  SHF.R.U32.HI R6, RZ, 0x1, R0 ;  /* 0x00000001ff067819 */ /* 0x000fc80000011600 */
[----:B------:R-:W-:-:S13]  /*0190*/  ISETP.GE.U32.AND P1, PT, R9, R6, PT ;  /* 0x000000060900720c */ /* 0x000fda0003f26070 */
[----:B------:R-:W-:Y:S01]  /*01a0*/  @!P1 IMAD R2, R6, 0x4, R7 ;  /* 0x0000000406029824 */ /* 0x000fe200078e0207 */
[----:B------:R-:W-:Y:S05]  /*01b0*/  @!P1 LDS R3, [R7] ;  /* 0x0000000007039984 */ /* 0x000fea0000000800 */
[----:B------:R-:W0:Y:S02]  /*01c0*/  @!P1 LDS R2, [R2] ;  /* 0x0000000002029984 */ /* 0x000e240000000800 */
[----:B0-----:R-:W-:-:S05]  /*01d0*/  @!P1 IADD3 R4, PT, PT, R2, R3, RZ ;  /* 0x0000000302049210 */ /* 0x001fca0007ffe0ff */
[----:B------:R1:W-:Y:S01]  /*01e0*/  @!P1 STS [R7], R4 ;  /* 0x0000000407009388 */ /* 0x0003e20000000800 */
[----:B------:R-:W-:Y:S01]  /*01f0*/  BAR.SYNC.DEFER_BLOCKING 0x0 ;  /* 0x0000000000007b1d */ /* 0x000fe20000010000 */
[----:B------:R-:W-:Y:S01]  /*0200*/  ISETP.GT.U32.AND P1, PT, R0, 0x3, PT ;  /* 0x000000030000780c */ /* 0x000fe20003f24070 */
[----:B------:R-:W-:-:S12]  /*0210*/  IMAD.MOV.U32 R0, RZ, RZ, R6 ;  /* 0x000000ffff007224 */ /* 0x000fd800078e0006 */
[----:B-1----:R-:W-:Y:S05]  /*0220*/  @P1 BRA `(.L_x_1) ;  /* 0xfffffffc00d41947 */ /* 0x002fea000383ffff */
.L_x_0:
[----:B------:R-:W-:Y:S05]  /*0230*/  @P0 EXIT ;  /* 0x000000000000094d */ /* 0x000fea0003800000 */
[----:B------:R-:W1:Y:S01]  /*0240*/  S2UR UR5, SR_CgaCtaId ;  /* 0x00000000000579c3 */ /* 0x000e620000008800 */
[----:B------:R-:W-:-:S07]  /*0250*/  UMOV UR4, 0x400 ;  /* 0x0000040000047882 */ /* 0x000fce0000000000 */
[----:B------:R-:W2:Y:S01]  /*0260*/  LDC.64 R2, c[0x0][0x380] ;  /* 0x0000e000ff027b82 */ /* 0x000ea20000000a00 */
[----:B-1----:R-:W-:Y:S01]  /*0270*/  ULEA UR4, UR5, UR4, 0x18 ;  /* 0x0000000405047291 */ /* 0x002fe2000f8ec0ff */
[----:B--2---:R-:W-:-:S08]  /*0280*/  IMAD.WIDE.U32 R2, R11, 0x4, R2 ;  /* 0x000000040b027825 */ /* 0x004fd000078e0002 */
[----:B------:R-:W1:Y:S04]  /*0290*/  LDS R5, [UR4] ;  /* 0x00000004ff057984 */ /* 0x000e680008000800 */
[----:B-1----:R-:W-:Y:S01]  /*02a0*/  STG.E desc[UR6][R2.64], R5 ;  /* 0x0000000502007986 */ /* 0x002fe2000c101906 */
[----:B------:R-:W-:Y:S05]  /*02b0*/  EXIT ;  /* 0x000000000000794d */ /* 0x000fea0003800000 */
.L_x_2:
[----:B------:R-:W-:-:S00]  /*02c0*/  BRA `(.L_x_2) ;  /* 0xfffffffc00fc7947 */ /* 0x000fc0000383ffff */
[----:B------:R-:W-:-:S00]  /*02d0*/  NOP ;  /* 0x0000000000007918 */ /* 0x000fc00000000000 */
        /* <DEDUP_REMOVED lines=10> */
.L_x_3:


//--------------------- .nv.shared._Z13reduce_kernelPiS_ --------------------------
	.section	.nv.shared._Z13reduce_kernelPiS_,"aw",@nobits
	.sectionflags	@""
	.align	16
	.zero		1024


//--------------------- .nv.shared.reserved.0     --------------------------
	.section	.nv.shared.reserved.0,"aw",@nobits
	.weak		__nv_reservedSMEM_offset_0_alias
	.size		__nv_reservedSMEM_offset_0_alias, 0, 64
	.other		__nv_reservedSMEM_offset_0_alias,@"STO_CUDA_RESERVED_SHARED STV_DEFAULT"
__nv_reservedSMEM_offset_0_alias:
	.zero		0
	.zero		64


//--------------------- .nv.constant0._Z13reduce_kernelPiS_ --------------------------
	.section	.nv.constant0._Z13reduce_kernelPiS_,"a",@progbits
	.sectionflags	@""
	.align	4
.nv.constant0._Z13reduce_kernelPiS_:
	.zero		912


//--------------------- SYMBOLS --------------------------

	.type		.nv.reservedSmem.offset0,@object
	.size		.nv.reservedSmem.offset0,0x4
	.type		.nv.reservedSmem.cap,@object
	.size		.nv.reservedSmem.cap,0x4
